	.headerflags	@"EF_CUDA_TEXMODE_UNIFIED EF_CUDA_64BIT_ADDRESS EF_CUDA_ACCELERATORS EF_CUDA_SM90 EF_CUDA_VIRTUAL_SM(EF_CUDA_SM90)"
	.elftype	@"ET_EXEC"


//--------------------- .nv.info                  --------------------------
	.section	.nv.info,"",@"SHT_CUDA_INFO"
	.align	4


	//----- nvinfo : EIATTR_REGCOUNT
	.align		4
        /*0000*/ 	.byte	0x04, 0x2f
        /*0002*/ 	.short	(.L_1 - .L_0)
	.align		4
.L_0:
        /*0004*/ 	.word	index@(triton_poi_fused_cat_hardtanh_backward_1)
        /*0008*/ 	.word	0x00000010


	//----- nvinfo : EIATTR_MIN_STACK_SIZE
	.align		4
.L_1:
        /*000c*/ 	.byte	0x04, 0x12
        /*000e*/ 	.short	(.L_3 - .L_2)
	.align		4
.L_2:
        /*0010*/ 	.word	index@(triton_poi_fused_cat_hardtanh_backward_1)
        /*0014*/ 	.word	0x00000000


	//----- nvinfo : EIATTR_FRAME_SIZE
	.align		4
.L_3:
        /*0018*/ 	.byte	0x04, 0x11
        /*001a*/ 	.short	(.L_5 - .L_4)
	.align		4
.L_4:
        /*001c*/ 	.word	index@(triton_poi_fused_cat_hardtanh_backward_1)
        /*0020*/ 	.word	0x00000000


	//----- nvinfo : EIATTR_MIN_STACK_SIZE
	.align		4
.L_5:
        /*0024*/ 	.byte	0x04, 0x12
        /*0026*/ 	.short	(.L_7 - .L_6)
	.align		4
.L_6:
        /*0028*/ 	.word	index@(triton_poi_fused_cat_hardtanh_backward_1)
        /*002c*/ 	.word	0x00000000
.L_7:


//--------------------- .nv.info.triton_poi_fused_cat_hardtanh_backward_1 --------------------------
	.section	.nv.info.triton_poi_fused_cat_hardtanh_backward_1,"",@"SHT_CUDA_INFO"
	.sectionflags	@""
	.align	4


	//----- nvinfo : EIATTR_CUDA_API_VERSION
	.align		4
        /*0000*/ 	.byte	0x04, 0x37
        /*0002*/ 	.short	(.L_9 - .L_8)
.L_8:
        /*0004*/ 	.word	0x0000007c


	//----- nvinfo : EIATTR_KPARAM_INFO
	.align		4
.L_9:
        /*0008*/ 	.byte	0x04, 0x17
        /*000a*/ 	.short	(.L_11 - .L_10)
.L_10:
        /*000c*/ 	.word	0x00000000
        /*0010*/ 	.short	0x0002
        /*0012*/ 	.short	0x0010
        /*0014*/ 	.byte	0x00, 0xf0, 0x11, 0x00


	//----- nvinfo : EIATTR_KPARAM_INFO
	.align		4
.L_11:
        /*0018*/ 	.byte	0x04, 0x17
        /*001a*/ 	.short	(.L_13 - .L_12)
.L_12:
        /*001c*/ 	.word	0x00000000
        /*0020*/ 	.short	0x0001
        /*0022*/ 	.short	0x0008
        /*0024*/ 	.byte	0x00, 0xf4, 0x21, 0x00


	//----- nvinfo : EIATTR_KPARAM_INFO
	.align		4
.L_13:
        /*0028*/ 	.byte	0x04, 0x17
        /*002a*/ 	.short	(.L_15 - .L_14)
.L_14:
        /*002c*/ 	.word	0x00000000
        /*0030*/ 	.short	0x0000
        /*0032*/ 	.short	0x0000
        /*0034*/ 	.byte	0x00, 0xf4, 0x21, 0x00


	//----- nvinfo : EIATTR_SPARSE_MMA_MASK
	.align		4
.L_15:
        /*0038*/ 	.byte	0x03, 0x50
        /*003a*/ 	.short	0x0000


	//----- nvinfo : EIATTR_MAXREG_COUNT
	.align		4
        /*003c*/ 	.byte	0x03, 0x1b
        /*003e*/ 	.short	0x00ff


	//----- nvinfo : EIATTR_EXIT_INSTR_OFFSETS
	.align		4
        /*0040*/ 	.byte	0x04, 0x1c
        /*0042*/ 	.short	(.L_17 - .L_16)


	//   ....[0]....
.L_16:
        /*0044*/ 	.word	0x00000480


	//----- nvinfo : EIATTR_REQNTID
	.align		4
.L_17:
        /*0048*/ 	.byte	0x04, 0x10
        /*004a*/ 	.short	(.L_19 - .L_18)
.L_18:
        /*004c*/ 	.word	0x00000080
        /*0050*/ 	.word	0x00000001
        /*0054*/ 	.word	0x00000001


	//----- nvinfo : EIATTR_CBANK_PARAM_SIZE
	.align		4
.L_19:
        /*0058*/ 	.byte	0x03, 0x19
        /*005a*/ 	.short	0x0014


	//----- nvinfo : EIATTR_PARAM_CBANK
	.align		4
        /*005c*/ 	.byte	0x04, 0x0a
        /*005e*/ 	.short	(.L_21 - .L_20)
	.align		4
.L_20:
        /*0060*/ 	.word	index@(.nv.constant0.triton_poi_fused_cat_hardtanh_backward_1)
        /*0064*/ 	.short	0x0210
        /*0066*/ 	.short	0x0014


	//----- nvinfo : EIATTR_SW_WAR
	.align		4
.L_21:
        /*0068*/ 	.byte	0x04, 0x36
        /*006a*/ 	.short	(.L_23 - .L_22)
.L_22:
        /*006c*/ 	.word	0x00000008
.L_23:


//--------------------- .nv.callgraph             --------------------------
	.section	.nv.callgraph,"",@"SHT_CUDA_CALLGRAPH"
	.align	4
	.sectionentsize	8
	.align		4
        /*0000*/ 	.word	0x00000000
	.align		4
        /*0004*/ 	.word	0xffffffff
	.align		4
        /*0008*/ 	.word	0x00000000
	.align		4
        /*000c*/ 	.word	0xfffffffe
	.align		4
        /*0010*/ 	.word	0x00000000
	.align		4
        /*0014*/ 	.word	0xfffffffd
	.align		4
        /*0018*/ 	.word	0x00000000
	.align		4
        /*001c*/ 	.word	0xfffffffc


//--------------------- .text.triton_poi_fused_cat_hardtanh_backward_1 --------------------------
	.section	.text.triton_poi_fused_cat_hardtanh_backward_1,"ax",@progbits
	.align	128
        .global         triton_poi_fused_cat_hardtanh_backward_1
        .type           triton_poi_fused_cat_hardtanh_backward_1,@function
        .size           triton_poi_fused_cat_hardtanh_backward_1,(.L_x_1 - triton_poi_fused_cat_hardtanh_backward_1)
        .other          triton_poi_fused_cat_hardtanh_backward_1,@"STO_CUDA_ENTRY STV_DEFAULT"
triton_poi_fused_cat_hardtanh_backward_1:
.text.triton_poi_fused_cat_hardtanh_backward_1:
[----:B------:R-:W-:Y:S01]  /*0000*/  LDC R1, c[0x0][0x28] ;  /* 0x00000a00ff017b82 */ /* 0x000fe20000000800 */
[----:B------:R-:W1:Y:S01]  /*0010*/  S2R R0, SR_TID.X ;  /* 0x0000000000007919 */ /* 0x000e620000002100 */
[----:B------:R-:W-:Y:S01]  /*0020*/  ULDC.64 UR4, c[0x0][0x210] ;  /* 0x0000840000047ab9 */ /* 0x000fe20000000a00 */
[----:B------:R-:W-:Y:S01]  /*0030*/  ULDC.64 UR6, c[0x0][0x218] ;  /* 0x0000860000067ab9 */ /* 0x000fe20000000a00 */
[----:B------:R-:W2:Y:S01]  /*0040*/  S2R R3, SR_CTAID.X ;  /* 0x0000000000037919 */ /* 0x000ea20000002500 */
[----:B-1----:R-:W-:-:S05]  /*0050*/  IMAD.SHL.U32 R0, R0, 0x4, RZ ;  /* 0x0000000400007824 */ /* 0x002fca00078e00ff */
[----:B------:R-:W-:-:S05]  /*0060*/  LOP3.LUT R0, R0, 0x1fc, RZ, 0xc0, !PT ;  /* 0x000001fc00007812 */ /* 0x000fca00078ec0ff */
[----:B--2---:R-:W-:-:S04]  /*0070*/  IMAD R0, R3, 0x200, R0 ;  /* 0x0000020003007824 */ /* 0x004fc800078e0200 */
[----:B------:R-:W-:Y:S01]  /*0080*/  IMAD.HI R7, R0, 0x2aaaaaab, RZ ;  /* 0x2aaaaaab00077827 */ /* 0x000fe200078e02ff */
[----:B------:R-:W-:-:S04]  /*0090*/  SHF.R.S32.HI R3, RZ, 0x1f, R0 ;  /* 0x0000001fff037819 */ /* 0x000fc80000011400 */
[----:B------:R-:W-:Y:S02]  /*00a0*/  LEA.HI R4, R3, R0, RZ, 0x8 ;  /* 0x0000000003047211 */ /* 0x000fe400078f40ff */
[----:B------:R-:W-:Y:S02]  /*00b0*/  SHF.R.U32.HI R8, RZ, 0x1f, R7 ;  /* 0x0000001fff087819 */ /* 0x000fe40000011607 */
[----:B------:R-:W-:Y:S02]  /*00c0*/  SHF.R.S32.HI R5, RZ, 0x8, R4 ;  /* 0x00000008ff057819 */ /* 0x000fe40000011404 */
[----:B------:R-:W-:-:S03]  /*00d0*/  LEA.HI.SX32 R7, R7, R8, 0x15 ;  /* 0x0000000807077211 */ /* 0x000fc600078faaff */
[----:B------:R-:W-:-:S05]  /*00e0*/  IMAD.HI R2, R5, 0x2aaaaaab, RZ ;  /* 0x2aaaaaab05027827 */ /* 0x000fca00078e02ff */
[----:B------:R-:W-:-:S04]  /*00f0*/  SHF.R.U32.HI R3, RZ, 0x1f, R2 ;  /* 0x0000001fff037819 */ /* 0x000fc80000011602 */
[----:B------:R-:W-:Y:S02]  /*0100*/  LEA.HI R6, R2, R3, RZ, 0x1d ;  /* 0x0000000302067211 */ /* 0x000fe400078fe8ff */
[----:B------:R-:W1:Y:S03]  /*0110*/  LDC.64 R2, c[0x0][0x210] ;  /* 0x00008400ff027b82 */ /* 0x000e660000000a00 */
[----:B------:R-:W-:Y:S01]  /*0120*/  IMAD R6, R6, -0x30, R5 ;  /* 0xffffffd006067824 */ /* 0x000fe200078e0205 */
[----:B------:R-:W-:Y:S01]  /*0130*/  LOP3.LUT R5, R4, 0xffffff00, RZ, 0xc0, !PT ;  /* 0xffffff0004057812 */ /* 0x000fe200078ec0ff */
[C---:B------:R-:W-:Y:S02]  /*0140*/  IMAD R4, R7.reuse, 0x1800, RZ ;  /* 0x0000180007047824 */ /* 0x040fe400078e02ff */
[----:B------:R-:W-:Y:S02]  /*0150*/  IMAD.SHL.U32 R8, R6, 0x100, RZ ;  /* 0x0000010006087824 */ /* 0x000fe400078e00ff */
[----:B------:R-:W-:Y:S01]  /*0160*/  IMAD.IADD R5, R0, 0x1, -R5 ;  /* 0x0000000100057824 */ /* 0x000fe200078e0a05 */
[----:B------:R-:W-:Y:S01]  /*0170*/  SHF.R.S32.HI R9, RZ, 0x1f, R4 ;  /* 0x0000001fff097819 */ /* 0x000fe20000011404 */
[----:B------:R-:W-:-:S03]  /*0180*/  IMAD R7, R7, -0x3000, R0 ;  /* 0xffffd00007077824 */ /* 0x000fc600078e0200 */
[----:B------:R-:W-:Y:S01]  /*0190*/  SHF.R.S32.HI R10, RZ, 0x1f, R5 ;  /* 0x0000001fff0a7819 */ /* 0x000fe20000011405 */
[--C-:B------:R-:W-:Y:S01]  /*01a0*/  IMAD.IADD R7, R7, 0x1, R4.reuse ;  /* 0x0000000107077824 */ /* 0x100fe200078e0204 */
[----:B------:R-:W-:Y:S02]  /*01b0*/  IADD3 R5, P0, P1, R8, R5, R4 ;  /* 0x0000000508057210 */ /* 0x000fe4000791e004 */
[----:B------:R-:W-:Y:S02]  /*01c0*/  SHF.R.S32.HI R8, RZ, 0x1f, R8 ;  /* 0x0000001fff087819 */ /* 0x000fe40000011408 */
[----:B------:R-:W-:Y:S02]  /*01d0*/  LEA R12, P2, R5, UR4, 0x2 ;  /* 0x00000004050c7c11 */ /* 0x000fe4000f8410ff */
[----:B------:R-:W-:Y:S02]  /*01e0*/  IADD3.X R8, R8, R10, R9, P0, P1 ;  /* 0x0000000a08087210 */ /* 0x000fe400007e2409 */
[----:B------:R-:W-:-:S02]  /*01f0*/  CS2R R10, SRZ ;  /* 0x00000000000a7805 */ /* 0x000fc4000001ff00 */
[C---:B------:R-:W-:Y:S01]  /*0200*/  ISETP.GT.AND P0, PT, R6.reuse, 0x17, PT ;  /* 0x000000170600780c */ /* 0x040fe20003f04270 */
[----:B-1----:R-:W-:Y:S01]  /*0210*/  IMAD.WIDE R2, R7, 0x4, R2 ;  /* 0x0000000407027825 */ /* 0x002fe200078e0202 */
[----:B------:R-:W-:Y:S02]  /*0220*/  ISETP.GE.AND P1, PT, R6, 0x18, PT ;  /* 0x000000180600780c */ /* 0x000fe40003f26270 */
[----:B------:R-:W-:Y:S02]  /*0230*/  CS2R R6, SRZ ;  /* 0x0000000000067805 */ /* 0x000fe4000001ff00 */
[----:B------:R-:W-:Y:S02]  /*0240*/  LEA.HI.X R13, R5, UR5, R8, 0x2, P2 ;  /* 0x00000005050d7c11 */ /* 0x000fe400090f1408 */
[----:B------:R-:W-:Y:S01]  /*0250*/  CS2R R4, SRZ ;  /* 0x0000000000047805 */ /* 0x000fe2000001ff00 */
[----:B------:R-:W-:Y:S01]  /*0260*/  ULDC.64 UR4, c[0x0][0x208] ;  /* 0x0000820000047ab9 */ /* 0x000fe20000000a00 */
[----:B------:R-:W-:-:S04]  /*0270*/  CS2R R8, SRZ ;  /* 0x0000000000087805 */ /* 0x000fc8000001ff00 */
[----:B------:R-:W2:Y:S04]  /*0280*/  @P0 LDG.E.128 R4, desc[UR4][R12.64+-0x6000] ;  /* 0xffa000040c040981 */ /* 0x000ea8000c1e1d00 */
[----:B------:R-:W3:Y:S01]  /*0290*/  @!P1 LDG.E.128 R8, desc[UR4][R2.64] ;  /* 0x0000000402089981 */ /* 0x000ee2000c1e1d00 */
[----:B--2---:R-:W-:Y:S02]  /*02a0*/  SEL R7, R7, RZ, P0 ;  /* 0x000000ff07077207 */ /* 0x004fe40000000000 */
[----:B------:R-:W-:Y:S02]  /*02b0*/  SEL R6, R6, RZ, P0 ;  /* 0x000000ff06067207 */ /* 0x000fe40000000000 */
[----:B------:R-:W-:Y:S02]  /*02c0*/  SEL R5, R5, RZ, P0 ;  /* 0x000000ff05057207 */ /* 0x000fe40000000000 */
[----:B------:R-:W-:-:S02]  /*02d0*/  SEL R4, R4, RZ, P0 ;  /* 0x000000ff04047207 */ /* 0x000fc40000000000 */
[----:B---3--:R-:W-:Y:S01]  /*02e0*/  SEL R10, R10, RZ, !P1 ;  /* 0x000000ff0a0a7207 */ /* 0x008fe20004800000 */
[----:B------:R-:W-:Y:S01]  /*02f0*/  @P1 FADD R10, RZ, -R6 ;  /* 0x80000006ff0a1221 */ /* 0x000fe20000000000 */
[----:B------:R-:W-:Y:S01]  /*0300*/  SEL R11, R11, RZ, !P1 ;  /* 0x000000ff0b0b7207 */ /* 0x000fe20004800000 */
[----:B------:R-:W-:Y:S01]  /*0310*/  @P1 FADD R11, RZ, -R7 ;  /* 0x80000007ff0b1221 */ /* 0x000fe20000000000 */
[----:B------:R-:W-:Y:S01]  /*0320*/  SEL R8, R8, RZ, !P1 ;  /* 0x000000ff08087207 */ /* 0x000fe20004800000 */
[----:B------:R-:W-:Y:S01]  /*0330*/  @P1 FADD R8, RZ, -R4 ;  /* 0x80000004ff081221 */ /* 0x000fe20000000000 */
[----:B------:R-:W-:Y:S01]  /*0340*/  SEL R9, R9, RZ, !P1 ;  /* 0x000000ff09097207 */ /* 0x000fe20004800000 */
[----:B------:R-:W-:Y:S01]  /*0350*/  @P1 FADD R9, RZ, -R5 ;  /* 0x80000005ff091221 */ /* 0x000fe20000000000 */
[----:B------:R-:W-:Y:S02]  /*0360*/  FSETP.GE.AND P2, PT, R11, 6, PT ;  /* 0x40c000000b00780b */ /* 0x000fe40003f46000 */
[----:B------:R-:W-:-:S02]  /*0370*/  FSETP.GE.AND P3, PT, R10, 6, PT ;  /* 0x40c000000a00780b */ /* 0x000fc40003f66000 */
[----:B------:R-:W-:Y:S02]  /*0380*/  FSETP.GE.AND P0, PT, R9, 6, PT ;  /* 0x40c000000900780b */ /* 0x000fe40003f06000 */
[----:B------:R-:W-:Y:S02]  /*0390*/  FSETP.GE.AND P1, PT, R8, 6, PT ;  /* 0x40c000000800780b */ /* 0x000fe40003f26000 */
[----:B------:R-:W-:Y:S02]  /*03a0*/  FSETP.LE.OR P2, PT, R11, RZ, P2 ;  /* 0x000000ff0b00720b */ /* 0x000fe40001743400 */
[----:B------:R-:W-:Y:S02]  /*03b0*/  FSETP.LE.OR P3, PT, R10, RZ, P3 ;  /* 0x000000ff0a00720b */ /* 0x000fe40001f63400 */
[----:B------:R-:W-:Y:S02]  /*03c0*/  FSETP.LE.OR P0, PT, R9, RZ, P0 ;  /* 0x000000ff0900720b */ /* 0x000fe40000703400 */
[----:B------:R-:W-:-:S02]  /*03d0*/  FSETP.LE.OR P1, PT, R8, RZ, P1 ;  /* 0x000000ff0800720b */ /* 0x000fc40000f23400 */
[----:B------:R-:W-:Y:S02]  /*03e0*/  SEL R2, RZ, 0x1, !P2 ;  /* 0x00000001ff027807 */ /* 0x000fe40005000000 */
[----:B------:R-:W-:Y:S02]  /*03f0*/  SEL R3, RZ, 0x1, !P3 ;  /* 0x00000001ff037807 */ /* 0x000fe40005800000 */
[----:B------:R-:W-:Y:S02]  /*0400*/  SEL R5, RZ, 0x1, !P0 ;  /* 0x00000001ff057807 */ /* 0x000fe40004000000 */
[----:B------:R-:W-:Y:S02]  /*0410*/  SEL R6, RZ, 0x1, !P1 ;  /* 0x00000001ff067807 */ /* 0x000fe40004800000 */
[----:B------:R-:W-:Y:S02]  /*0420*/  PRMT R4, R3, 0x3340, R2 ;  /* 0x0000334003047816 */ /* 0x000fe40000000002 */
[----:B------:R-:W-:-:S02]  /*0430*/  IADD3 R2, P0, R0, UR6, RZ ;  /* 0x0000000600027c10 */ /* 0x000fc4000ff1e0ff */
[----:B------:R-:W-:Y:S02]  /*0440*/  PRMT R5, R6, 0x3340, R5 ;  /* 0x0000334006057816 */ /* 0x000fe40000000005 */
[----:B------:R-:W-:Y:S02]  /*0450*/  LEA.HI.X.SX32 R3, R0, UR7, 0x1, P0 ;  /* 0x0000000700037c11 */ /* 0x000fe400080f0eff */
[----:B------:R-:W-:-:S05]  /*0460*/  PRMT R5, R5, 0x5410, R4 ;  /* 0x0000541005057816 */ /* 0x000fca0000000004 */
[----:B------:R-:W-:Y:S01]  /*0470*/  STG.E desc[UR4][R2.64], R5 ;  /* 0x0000000502007986 */ /* 0x000fe2000c101904 */
[----:B------:R-:W-:Y:S05]  /*0480*/  EXIT ;  /* 0x000000000000794d */ /* 0x000fea0003800000 */
.L_x_0:
[----:B------:R-:W-:-:S00]  /*0490*/  BRA `(.L_x_0) ;  /* 0xfffffffc00fc7947 */ /* 0x000fc0000383ffff */
[----:B------:R-:W-:-:S00]  /*04a0*/  NOP ;  /* 0x0000000000007918 */ /* 0x000fc00000000000 */
        /* <DEDUP_REMOVED lines=13> */
.L_x_1:


//--------------------- .nv.constant0.triton_poi_fused_cat_hardtanh_backward_1 --------------------------
	.section	.nv.constant0.triton_poi_fused_cat_hardtanh_backward_1,"a",@progbits
	.sectionflags	@""
	.align	4
.nv.constant0.triton_poi_fused_cat_hardtanh_backward_1:
	.zero		548
